//
// Generated by NVIDIA NVVM Compiler
//
// Compiler Build ID: CL-36424714
// Cuda compilation tools, release 13.0, V13.0.88
// Based on NVVM 20.0.0
//

.version 9.0
.target sm_100
.address_size 64

	// .globl	_Z18FetchFrom1DTextureyPfS_j

.visible .entry _Z18FetchFrom1DTextureyPfS_j(
	.param .u64 _Z18FetchFrom1DTextureyPfS_j_param_0,
	.param .u64 .ptr .align 1 _Z18FetchFrom1DTextureyPfS_j_param_1,
	.param .u64 .ptr .align 1 _Z18FetchFrom1DTextureyPfS_j_param_2,
	.param .u32 _Z18FetchFrom1DTextureyPfS_j_param_3
)
{
	.reg .pred 	%p<2>;
	.reg .b32 	%r<6>;
	.reg .b32 	%f<6>;
	.reg .b64 	%rd<9>;

	ld.param.u64 	%rd1, [_Z18FetchFrom1DTextureyPfS_j_param_0];
	ld.param.u64 	%rd2, [_Z18FetchFrom1DTextureyPfS_j_param_1];
	ld.param.u64 	%rd3, [_Z18FetchFrom1DTextureyPfS_j_param_2];
	ld.param.u32 	%r2, [_Z18FetchFrom1DTextureyPfS_j_param_3];
	mov.u32 	%r3, %ctaid.x;
	mov.u32 	%r4, %ntid.x;
	mov.u32 	%r5, %tid.x;
	mad.lo.s32 	%r1, %r3, %r4, %r5;
	setp.ge.u32 	%p1, %r1, %r2;
	@%p1 bra 	$L__BB0_2;
	cvta.to.global.u64 	%rd4, %rd2;
	cvta.to.global.u64 	%rd5, %rd3;
	mul.wide.u32 	%rd6, %r1, 4;
	add.s64 	%rd7, %rd4, %rd6;
	ld.global.f32 	%f1, [%rd7];
	tex.1d.v4.f32.f32 	{%f2, %f3, %f4, %f5}, [%rd1, {%f1}];
	add.s64 	%rd8, %rd5, %rd6;
	st.global.f32 	[%rd8], %f2;
$L__BB0_2:
	ret;

}


// ===== COMPILED SASS (sm_100) =====

	.target	sm_100

	.elftype	@"ET_EXEC"


//--------------------- .note.nv.tkinfo           --------------------------
	.section	.note.nv.tkinfo,"",@"SHT_NOTE"
	.sectionflags	@"SHF_NOTE_NV_TKINFO"
	.tkinfo
        /*0018*/ 	.word	0x00000002
        /*0030*/ 	.string	""
        /*0030*/ 	.string	"ptxas"
        /*0030*/ 	.string	"Cuda compilation tools, release 13.0, V13.0.88"
        /*0030*/ 	.string	"Build cuda_13.0.r13.0/compiler.36424714_0"
        /*0030*/ 	.string	"-arch sm_100 -m 64 "



//--------------------- .note.nv.cuinfo           --------------------------
	.section	.note.nv.cuinfo,"",@"SHT_NOTE"
	.sectionflags	@"SHF_NOTE_NV_CUINFO"
        /*0018*/ 	.short	0x0002
        /*001a*/ 	.short	0x0064
        /*001c*/ 	.short	0x0082
	.zero		2


//--------------------- .nv.info                  --------------------------
	.section	.nv.info,"",@"SHT_CUDA_INFO"
	.align	4


	//----- nvinfo : EIATTR_REGCOUNT
	.align		4
        /*0000*/ 	.byte	0x04, 0x2f
        /*0002*/ 	.short	(.L_1 - .L_0)
	.align		4
.L_0:
        /*0004*/ 	.word	index@(_Z18FetchFrom1DTextureyPfS_j)
        /*0008*/ 	.word	0x0000000c


	//----- nvinfo : EIATTR_FRAME_SIZE
	.align		4
.L_1:
        /*000c*/ 	.byte	0x04, 0x11
        /*000e*/ 	.short	(.L_3 - .L_2)
	.align		4
.L_2:
        /*0010*/ 	.word	index@(_Z18FetchFrom1DTextureyPfS_j)
        /*0014*/ 	.word	0x00000000


	//----- nvinfo : EIATTR_MIN_STACK_SIZE
	.align		4
.L_3:
        /*0018*/ 	.byte	0x04, 0x12
        /*001a*/ 	.short	(.L_5 - .L_4)
	.align		4
.L_4:
        /*001c*/ 	.word	index@(_Z18FetchFrom1DTextureyPfS_j)
        /*0020*/ 	.word	0x00000000
.L_5:


//--------------------- .nv.compat                --------------------------
	.section	.nv.compat,"",@"SHT_CUDA_COMPAT_INFO"
	.align	4
        /*0000*/ 	.byte	0x02, 0x09, 0x00, 0x00, 0x02, 0x02, 0x02, 0x00, 0x02, 0x05, 0x05, 0x00, 0x03, 0x07, 0x01, 0x01
        /*0010*/ 	.byte	0x02, 0x03, 0x00, 0x00, 0x02, 0x06, 0x01, 0x00, 0x04, 0x0b, 0x08, 0x00, 0x09, 0x00, 0x00, 0x00
        /*0020*/ 	.byte	0x00, 0x00, 0x00, 0x00


//--------------------- .nv.info._Z18FetchFrom1DTextureyPfS_j --------------------------
	.section	.nv.info._Z18FetchFrom1DTextureyPfS_j,"",@"SHT_CUDA_INFO"
	.sectionflags	@""
	.align	4


	//----- nvinfo : EIATTR_CUDA_API_VERSION
	.align		4
        /*0000*/ 	.byte	0x04, 0x37
        /*0002*/ 	.short	(.L_7 - .L_6)
.L_6:
        /*0004*/ 	.word	0x00000082


	//----- nvinfo : EIATTR_KPARAM_INFO
	.align		4
.L_7:
        /*0008*/ 	.byte	0x04, 0x17
        /*000a*/ 	.short	(.L_9 - .L_8)
.L_8:
        /*000c*/ 	.word	0x00000000
        /*0010*/ 	.short	0x0003
        /*0012*/ 	.short	0x0018
        /*0014*/ 	.byte	0x00, 0xf0, 0x11, 0x00


	//----- nvinfo : EIATTR_KPARAM_INFO
	.align		4
.L_9:
        /*0018*/ 	.byte	0x04, 0x17
        /*001a*/ 	.short	(.L_11 - .L_10)
.L_10:
        /*001c*/ 	.word	0x00000000
        /*0020*/ 	.short	0x0002
        /*0022*/ 	.short	0x0010
        /*0024*/ 	.byte	0x00, 0xf5, 0x21, 0x00


	//----- nvinfo : EIATTR_KPARAM_INFO
	.align		4
.L_11:
        /*0028*/ 	.byte	0x04, 0x17
        /*002a*/ 	.short	(.L_13 - .L_12)
.L_12:
        /*002c*/ 	.word	0x00000000
        /*0030*/ 	.short	0x0001
        /*0032*/ 	.short	0x0008
        /*0034*/ 	.byte	0x00, 0xf5, 0x21, 0x00


	//----- nvinfo : EIATTR_KPARAM_INFO
	.align		4
.L_13:
        /*0038*/ 	.byte	0x04, 0x17
        /*003a*/ 	.short	(.L_15 - .L_14)
.L_14:
        /*003c*/ 	.word	0x00000000
        /*0040*/ 	.short	0x0000
        /*0042*/ 	.short	0x0000
        /*0044*/ 	.byte	0x00, 0xf0, 0x21, 0x00


	//----- nvinfo : EIATTR_SPARSE_MMA_MASK
	.align		4
.L_15:
        /*0048*/ 	.byte	0x03, 0x50
        /*004a*/ 	.short	0x0000


	//----- nvinfo : EIATTR_MAXREG_COUNT
	.align		4
        /*004c*/ 	.byte	0x03, 0x1b
        /*004e*/ 	.short	0x00ff


	//----- nvinfo : EIATTR_MERCURY_ISA_VERSION
	.align		4
        /*0050*/ 	.byte	0x03, 0x5f
        /*0052*/ 	.short	0x0101


	//----- nvinfo : EIATTR_VRC_CTA_INIT_COUNT
	.align		4
        /*0054*/ 	.byte	0x02, 0x4a
	.zero		1
	.zero		1


	//----- nvinfo : EIATTR_EXIT_INSTR_OFFSETS
	.align		4
        /*0058*/ 	.byte	0x04, 0x1c
        /*005a*/ 	.short	(.L_17 - .L_16)


	//   ....[0]....
.L_16:
        /*005c*/ 	.word	0x00000070


	//   ....[1]....
        /*0060*/ 	.word	0x00000140


	//----- nvinfo : EIATTR_CBANK_PARAM_SIZE
	.align		4
.L_17:
        /*0064*/ 	.byte	0x03, 0x19
        /*0066*/ 	.short	0x001c


	//----- nvinfo : EIATTR_PARAM_CBANK
	.align		4
        /*0068*/ 	.byte	0x04, 0x0a
        /*006a*/ 	.short	(.L_19 - .L_18)
	.align		4
.L_18:
        /*006c*/ 	.word	index@(.nv.constant0._Z18FetchFrom1DTextureyPfS_j)
        /*0070*/ 	.short	0x0380
        /*0072*/ 	.short	0x001c


	//----- nvinfo : EIATTR_SW_WAR
	.align		4
.L_19:
        /*0074*/ 	.byte	0x04, 0x36
        /*0076*/ 	.short	(.L_21 - .L_20)
.L_20:
        /*0078*/ 	.word	0x00000008
.L_21:


//--------------------- .nv.callgraph             --------------------------
	.section	.nv.callgraph,"",@"SHT_CUDA_CALLGRAPH"
	.align	4
	.sectionentsize	8
	.align		4
        /*0000*/ 	.word	0x00000000
	.align		4
        /*0004*/ 	.word	0xffffffff
	.align		4
        /*0008*/ 	.word	0x00000000
	.align		4
        /*000c*/ 	.word	0xfffffffe
	.align		4
        /*0010*/ 	.word	0x00000000
	.align		4
        /*0014*/ 	.word	0xfffffffd
	.align		4
        /*0018*/ 	.word	0x00000000
	.align		4
        /*001c*/ 	.word	0xfffffffc


//--------------------- .text._Z18FetchFrom1DTextureyPfS_j --------------------------
	.section	.text._Z18FetchFrom1DTextureyPfS_j,"ax",@progbits
	.align	128
        .global         _Z18FetchFrom1DTextureyPfS_j
        .type           _Z18FetchFrom1DTextureyPfS_j,@function
        .size           _Z18FetchFrom1DTextureyPfS_j,(.L_x_1 - _Z18FetchFrom1DTextureyPfS_j)
        .other          _Z18FetchFrom1DTextureyPfS_j,@"STO_CUDA_ENTRY STV_DEFAULT"
_Z18FetchFrom1DTextureyPfS_j:
.text._Z18FetchFrom1DTextureyPfS_j:
[----:B------:R-:W-:Y:S01]  /*0000*/  LDC R1, c[0x0][0x37c] ;  /* 0x0000df00ff017b82 */ /* 0x000fe20000000800 */
[----:B------:R-:W0:Y:S07]  /*0010*/  S2R R0, SR_TID.X ;  /* 0x0000000000007919 */ /* 0x000e2e0000002100 */
[----:B------:R-:W0:Y:S01]  /*0020*/  S2UR UR4, SR_CTAID.X ;  /* 0x00000000000479c3 */ /* 0x000e220000002500 */
[----:B------:R-:W1:Y:S07]  /*0030*/  LDCU UR5, c[0x0][0x398] ;  /* 0x00007300ff0577ac */ /* 0x000e6e0008000800 */
[----:B------:R-:W0:Y:S02]  /*0040*/  LDC R7, c[0x0][0x360] ;  /* 0x0000d800ff077b82 */ /* 0x000e240000000800 */
[----:B0-----:R-:W-:-:S05]  /*0050*/  IMAD R7, R7, UR4, R0 ;  /* 0x0000000407077c24 */ /* 0x001fca000f8e0200 */
[----:B-1----:R-:W-:-:S13]  /*0060*/  ISETP.GE.U32.AND P0, PT, R7, UR5, PT ;  /* 0x0000000507007c0c */ /* 0x002fda000bf06070 */
[----:B------:R-:W-:Y:S05]  /*0070*/  @P0 EXIT ;  /* 0x000000000000094d */ /* 0x000fea0003800000 */
[----:B------:R-:W0:Y:S01]  /*0080*/  LDC.64 R2, c[0x0][0x388] ;  /* 0x0000e200ff027b82 */ /* 0x000e220000000a00 */
[----:B------:R-:W1:Y:S01]  /*0090*/  LDCU.64 UR6, c[0x0][0x358] ;  /* 0x00006b00ff0677ac */ /* 0x000e620008000a00 */
[----:B0-----:R-:W-:-:S05]  /*00a0*/  IMAD.WIDE.U32 R2, R7, 0x4, R2 ;  /* 0x0000000407027825 */ /* 0x001fca00078e0002 */
[----:B-1----:R-:W2:Y:S01]  /*00b0*/  LDG.E R8, desc[UR6][R2.64] ;  /* 0x0000000602087981 */ /* 0x002ea2000c1e1900 */
[----:B------:R-:W2:Y:S01]  /*00c0*/  LDCU UR4, c[0x0][0x380] ;  /* 0x00007000ff0477ac */ /* 0x000ea20008000800 */
[----:B------:R-:W-:Y:S01]  /*00d0*/  HFMA2 R0, -RZ, RZ, -3, 0 ;  /* 0xc2000000ff007431 */ /* 0x000fe200000001ff */
[----:B------:R-:W-:Y:S01]  /*00e0*/  MOV R9, RZ ;  /* 0x000000ff00097202 */ /* 0x000fe20000000f00 */
[----:B------:R-:W-:-:S05]  /*00f0*/  UMOV UR5, URZ ;  /* 0x000000ff00057c82 */ /* 0x000fca0008000000 */
[----:B--2---:R-:W5:Y:S01]  /*0100*/  TEX.LL RZ, R9, R8, R0, UR4, 2D, 0x1 ;  /* 0x28ff040008097f60 */ /* 0x004f6200089e01ff */
[----:B------:R-:W0:Y:S02]  /*0110*/  LDC.64 R4, c[0x0][0x390] ;  /* 0x0000e400ff047b82 */ /* 0x000e240000000a00 */
[----:B0-----:R-:W-:-:S05]  /*0120*/  IMAD.WIDE.U32 R4, R7, 0x4, R4 ;  /* 0x0000000407047825 */ /* 0x001fca00078e0004 */
[----:B-----5:R-:W-:Y:S01]  /*0130*/  STG.E desc[UR6][R4.64], R9 ;  /* 0x0000000904007986 */ /* 0x020fe2000c101906 */
[----:B------:R-:W-:Y:S05]  /*0140*/  EXIT ;  /* 0x000000000000794d */ /* 0x000fea0003800000 */
.L_x_0:
[----:B------:R-:W-:-:S00]  /*0150*/  BRA `(.L_x_0) ;  /* 0xfffffffc00fc7947 */ /* 0x000fc0000383ffff */
[----:B------:R-:W-:-:S00]  /*0160*/  NOP ;  /* 0x0000000000007918 */ /* 0x000fc00000000000 */
        /* <DEDUP_REMOVED lines=9> */
.L_x_1:


//--------------------- .nv.shared.reserved.0     --------------------------
	.section	.nv.shared.reserved.0,"aw",@nobits
	.weak		__nv_reservedSMEM_offset_0_alias
	.size		__nv_reservedSMEM_offset_0_alias, 0, 64
	.other		__nv_reservedSMEM_offset_0_alias,@"STO_CUDA_RESERVED_SHARED STV_DEFAULT"
__nv_reservedSMEM_offset_0_alias:
	.zero		0
	.zero		64


//--------------------- .nv.constant0._Z18FetchFrom1DTextureyPfS_j --------------------------
	.section	.nv.constant0._Z18FetchFrom1DTextureyPfS_j,"a",@progbits
	.sectionflags	@""
	.align	4
.nv.constant0._Z18FetchFrom1DTextureyPfS_j:
	.zero		924


//--------------------- SYMBOLS --------------------------

	.type		.nv.reservedSmem.offset0,@object
	.size		.nv.reservedSmem.offset0,0x4
